	.headerflags	@"EF_CUDA_TEXMODE_UNIFIED EF_CUDA_64BIT_ADDRESS EF_CUDA_ACCELERATORS EF_CUDA_SM90 EF_CUDA_VIRTUAL_SM(EF_CUDA_SM90)"
	.elftype	@"ET_EXEC"


//--------------------- .nv.info                  --------------------------
	.section	.nv.info,"",@"SHT_CUDA_INFO"
	.align	4


	//----- nvinfo : EIATTR_REGCOUNT
	.align		4
        /*0000*/ 	.byte	0x04, 0x2f
        /*0002*/ 	.short	(.L_3 - .L_2)
	.align		4
.L_2:
        /*0004*/ 	.word	index@(triton_per_fused_add_div_sqrt_sub_var_mean_18)
        /*0008*/ 	.word	0x00000015


	//----- nvinfo : EIATTR_MIN_STACK_SIZE
	.align		4
.L_3:
        /*000c*/ 	.byte	0x04, 0x12
        /*000e*/ 	.short	(.L_5 - .L_4)
	.align		4
.L_4:
        /*0010*/ 	.word	index@(triton_per_fused_add_div_sqrt_sub_var_mean_18)
        /*0014*/ 	.word	0x00000000


	//----- nvinfo : EIATTR_FRAME_SIZE
	.align		4
.L_5:
        /*0018*/ 	.byte	0x04, 0x11
        /*001a*/ 	.short	(.L_7 - .L_6)
	.align		4
.L_6:
        /*001c*/ 	.word	index@(triton_per_fused_add_div_sqrt_sub_var_mean_18)
        /*0020*/ 	.word	0x00000000


	//----- nvinfo : EIATTR_MIN_STACK_SIZE
	.align		4
.L_7:
        /*0024*/ 	.byte	0x04, 0x12
        /*0026*/ 	.short	(.L_9 - .L_8)
	.align		4
.L_8:
        /*0028*/ 	.word	index@(triton_per_fused_add_div_sqrt_sub_var_mean_18)
        /*002c*/ 	.word	0x00000000
.L_9:


//--------------------- .nv.info.triton_per_fused_add_div_sqrt_sub_var_mean_18 --------------------------
	.section	.nv.info.triton_per_fused_add_div_sqrt_sub_var_mean_18,"",@"SHT_CUDA_INFO"
	.sectionflags	@""
	.align	4


	//----- nvinfo : EIATTR_CUDA_API_VERSION
	.align		4
        /*0000*/ 	.byte	0x04, 0x37
        /*0002*/ 	.short	(.L_11 - .L_10)
.L_10:
        /*0004*/ 	.word	0x0000007c


	//----- nvinfo : EIATTR_KPARAM_INFO
	.align		4
.L_11:
        /*0008*/ 	.byte	0x04, 0x17
        /*000a*/ 	.short	(.L_13 - .L_12)
.L_12:
        /*000c*/ 	.word	0x00000000
        /*0010*/ 	.short	0x0004
        /*0012*/ 	.short	0x001c
        /*0014*/ 	.byte	0x00, 0xf0, 0x11, 0x00


	//----- nvinfo : EIATTR_KPARAM_INFO
	.align		4
.L_13:
        /*0018*/ 	.byte	0x04, 0x17
        /*001a*/ 	.short	(.L_15 - .L_14)
.L_14:
        /*001c*/ 	.word	0x00000000
        /*0020*/ 	.short	0x0003
        /*0022*/ 	.short	0x0018
        /*0024*/ 	.byte	0x00, 0xf0, 0x11, 0x00


	//----- nvinfo : EIATTR_KPARAM_INFO
	.align		4
.L_15:
        /*0028*/ 	.byte	0x04, 0x17
        /*002a*/ 	.short	(.L_17 - .L_16)
.L_16:
        /*002c*/ 	.word	0x00000000
        /*0030*/ 	.short	0x0002
        /*0032*/ 	.short	0x0010
        /*0034*/ 	.byte	0x00, 0xf4, 0x21, 0x00


	//----- nvinfo : EIATTR_KPARAM_INFO
	.align		4
.L_17:
        /*0038*/ 	.byte	0x04, 0x17
        /*003a*/ 	.short	(.L_19 - .L_18)
.L_18:
        /*003c*/ 	.word	0x00000000
        /*0040*/ 	.short	0x0001
        /*0042*/ 	.short	0x0008
        /*0044*/ 	.byte	0x00, 0xf4, 0x21, 0x00


	//----- nvinfo : EIATTR_KPARAM_INFO
	.align		4
.L_19:
        /*0048*/ 	.byte	0x04, 0x17
        /*004a*/ 	.short	(.L_21 - .L_20)
.L_20:
        /*004c*/ 	.word	0x00000000
        /*0050*/ 	.short	0x0000
        /*0052*/ 	.short	0x0000
        /*0054*/ 	.byte	0x00, 0xf4, 0x21, 0x00


	//----- nvinfo : EIATTR_SPARSE_MMA_MASK
	.align		4
.L_21:
        /*0058*/ 	.byte	0x03, 0x50
        /*005a*/ 	.short	0x0000


	//----- nvinfo : EIATTR_MAXREG_COUNT
	.align		4
        /*005c*/ 	.byte	0x03, 0x1b
        /*005e*/ 	.short	0x00ff


	//----- nvinfo : EIATTR_COOP_GROUP_MASK_REGIDS
	.align		4
        /*0060*/ 	.byte	0x04, 0x29
        /*0062*/ 	.short	(.L_23 - .L_22)


	//   ....[0]....
.L_22:
        /*0064*/ 	.word	0xffffffff


	//   ....[1]....
        /*0068*/ 	.word	0xffffffff


	//   ....[2]....
        /*006c*/ 	.word	0xffffffff


	//   ....[3]....
        /*0070*/ 	.word	0xffffffff


	//   ....[4]....
        /*0074*/ 	.word	0xffffffff


	//   ....[5]....
        /*0078*/ 	.word	0xffffffff


	//   ....[6]....
        /*007c*/ 	.word	0xffffffff


	//   ....[7]....
        /*0080*/ 	.word	0xffffffff


	//   ....[8]....
        /*0084*/ 	.word	0xffffffff


	//   ....[9]....
        /*0088*/ 	.word	0xffffffff


	//   ....[10]....
        /*008c*/ 	.word	0xffffffff


	//   ....[11]....
        /*0090*/ 	.word	0xffffffff


	//   ....[12]....
        /*0094*/ 	.word	0xffffffff


	//   ....[13]....
        /*0098*/ 	.word	0xffffffff


	//   ....[14]....
        /*009c*/ 	.word	0xffffffff


	//   ....[15]....
        /*00a0*/ 	.word	0xffffffff


	//----- nvinfo : EIATTR_COOP_GROUP_INSTR_OFFSETS
	.align		4
.L_23:
        /*00a4*/ 	.byte	0x04, 0x28
        /*00a6*/ 	.short	(.L_25 - .L_24)


	//   ....[0]....
.L_24:
        /*00a8*/ 	.word	0x00000140


	//   ....[1]....
        /*00ac*/ 	.word	0x00000170


	//   ....[2]....
        /*00b0*/ 	.word	0x000001a0


	//   ....[3]....
        /*00b4*/ 	.word	0x000001c0


	//   ....[4]....
        /*00b8*/ 	.word	0x000001e0


	//   ....[5]....
        /*00bc*/ 	.word	0x00000230


	//   ....[6]....
        /*00c0*/ 	.word	0x00000250


	//   ....[7]....
        /*00c4*/ 	.word	0x00000270


	//   ....[8]....
        /*00c8*/ 	.word	0x00000350


	//   ....[9]....
        /*00cc*/ 	.word	0x00000370


	//   ....[10]....
        /*00d0*/ 	.word	0x00000390


	//   ....[11]....
        /*00d4*/ 	.word	0x000003b0


	//   ....[12]....
        /*00d8*/ 	.word	0x000003d0


	//   ....[13]....
        /*00dc*/ 	.word	0x00000450


	//   ....[14]....
        /*00e0*/ 	.word	0x00000470


	//   ....[15]....
        /*00e4*/ 	.word	0x000004a0


	//----- nvinfo : EIATTR_EXIT_INSTR_OFFSETS
	.align		4
.L_25:
        /*00e8*/ 	.byte	0x04, 0x1c
        /*00ea*/ 	.short	(.L_27 - .L_26)


	//   ....[0]....
.L_26:
        /*00ec*/ 	.word	0x000006a0


	//----- nvinfo : EIATTR_REQNTID
	.align		4
.L_27:
        /*00f0*/ 	.byte	0x04, 0x10
        /*00f2*/ 	.short	(.L_29 - .L_28)
.L_28:
        /*00f4*/ 	.word	0x00000100
        /*00f8*/ 	.word	0x00000001
        /*00fc*/ 	.word	0x00000001


	//----- nvinfo : EIATTR_CBANK_PARAM_SIZE
	.align		4
.L_29:
        /*0100*/ 	.byte	0x03, 0x19
        /*0102*/ 	.short	0x0020


	//----- nvinfo : EIATTR_PARAM_CBANK
	.align		4
        /*0104*/ 	.byte	0x04, 0x0a
        /*0106*/ 	.short	(.L_31 - .L_30)
	.align		4
.L_30:
        /*0108*/ 	.word	index@(.nv.constant0.triton_per_fused_add_div_sqrt_sub_var_mean_18)
        /*010c*/ 	.short	0x0210
        /*010e*/ 	.short	0x0020


	//----- nvinfo : EIATTR_SW_WAR
	.align		4
.L_31:
        /*0110*/ 	.byte	0x04, 0x36
        /*0112*/ 	.short	(.L_33 - .L_32)
.L_32:
        /*0114*/ 	.word	0x00000008
.L_33:


//--------------------- .nv.callgraph             --------------------------
	.section	.nv.callgraph,"",@"SHT_CUDA_CALLGRAPH"
	.align	4
	.sectionentsize	8
	.align		4
        /*0000*/ 	.word	0x00000000
	.align		4
        /*0004*/ 	.word	0xffffffff
	.align		4
        /*0008*/ 	.word	0x00000000
	.align		4
        /*000c*/ 	.word	0xfffffffe
	.align		4
        /*0010*/ 	.word	0x00000000
	.align		4
        /*0014*/ 	.word	0xfffffffd
	.align		4
        /*0018*/ 	.word	0x00000000
	.align		4
        /*001c*/ 	.word	0xfffffffc


//--------------------- .nv.constant4             --------------------------
	.section	.nv.constant4,"a",@progbits
	.align	8
	.align		8
.nv.constant4:
        /*0000*/ 	.dword	_$_str
	.align		8
        /*0008*/ 	.dword	_$_str_$_2


//--------------------- .text.triton_per_fused_add_div_sqrt_sub_var_mean_18 --------------------------
	.section	.text.triton_per_fused_add_div_sqrt_sub_var_mean_18,"ax",@progbits
	.sectionflags	@"SHF_BARRIERS=1"
	.align	128
        .global         triton_per_fused_add_div_sqrt_sub_var_mean_18
        .type           triton_per_fused_add_div_sqrt_sub_var_mean_18,@function
        .size           triton_per_fused_add_div_sqrt_sub_var_mean_18,(.L_x_1 - triton_per_fused_add_div_sqrt_sub_var_mean_18)
        .other          triton_per_fused_add_div_sqrt_sub_var_mean_18,@"STO_CUDA_ENTRY STV_DEFAULT"
triton_per_fused_add_div_sqrt_sub_var_mean_18:
.text.triton_per_fused_add_div_sqrt_sub_var_mean_18:
[----:B------:R-:W-:Y:S01]  /*0000*/  LDC R1, c[0x0][0x28] ;  /* 0x00000a00ff017b82 */ /* 0x000fe20000000800 */
[----:B------:R-:W1:Y:S07]  /*0010*/  S2R R12, SR_TID.X ;  /* 0x00000000000c7919 */ /* 0x000e6e0000002100 */
[----:B------:R-:W2:Y:S01]  /*0020*/  LDC.64 R4, c[0x0][0x218] ;  /* 0x00008600ff047b82 */ /* 0x000ea20000000a00 */
[----:B------:R-:W-:Y:S01]  /*0030*/  ULDC.64 UR6, c[0x0][0x208] ;  /* 0x0000820000067ab9 */ /* 0x000fe20000000a00 */
[----:B------:R-:W3:Y:S01]  /*0040*/  S2R R2, SR_CTAID.X ;  /* 0x0000000000027919 */ /* 0x000ee20000002500 */
[----:B-1----:R-:W-:-:S04]  /*0050*/  SHF.L.U32 R3, R12, 0x2, RZ ;  /* 0x000000020c037819 */ /* 0x002fc800000006ff */
[----:B------:R-:W-:-:S04]  /*0060*/  LOP3.LUT R7, R3, 0x3fc, RZ, 0xc0, !PT ;  /* 0x000003fc03077812 */ /* 0x000fc800078ec0ff */
[----:B---3--:R-:W-:-:S05]  /*0070*/  LEA R0, R2, R7, 0xa ;  /* 0x0000000702007211 */ /* 0x008fca00078e50ff */
[----:B--2---:R-:W-:-:S06]  /*0080*/  IMAD.WIDE R4, R0, 0x4, R4 ;  /* 0x0000000400047825 */ /* 0x004fcc00078e0204 */
[----:B------:R-:W2:Y:S01]  /*0090*/  LDG.E.128 R4, desc[UR6][R4.64] ;  /* 0x0000000604047981 */ /* 0x000ea2000c1e1d00 */
[----:B------:R-:W1:Y:S01]  /*00a0*/  S2UR UR5, SR_CgaCtaId ;  /* 0x00000000000579c3 */ /* 0x000e620000008800 */
[C---:B------:R-:W-:Y:S01]  /*00b0*/  LOP3.LUT P1, RZ, R12.reuse, 0x1f, RZ, 0xc0, !PT ;  /* 0x0000001f0cff7812 */ /* 0x040fe2000782c0ff */
[----:B------:R-:W-:Y:S01]  /*00c0*/  UMOV UR4, 0x400 ;  /* 0x0000040000047882 */ /* 0x000fe20000000000 */
[C---:B------:R-:W-:Y:S02]  /*00d0*/  ISETP.GE.AND P2, PT, R12.reuse, 0x8, PT ;  /* 0x000000080c00780c */ /* 0x040fe40003f46270 */
[----:B------:R-:W-:-:S04]  /*00e0*/  LOP3.LUT P0, RZ, R12, 0x7, RZ, 0xc0, !PT ;  /* 0x000000070cff7812 */ /* 0x000fc8000780c0ff */
[----:B------:R-:W-:Y:S01]  /*00f0*/  ISETP.LT.AND P0, PT, R12, 0x8, !P0 ;  /* 0x000000080c00780c */ /* 0x000fe20004701270 */
[----:B-1----:R-:W-:Y:S01]  /*0100*/  UPRMT UR4, UR5, 0x654, UR4 ;  /* 0x0000065405047896 */ /* 0x002fe20008000004 */
[----:B--2---:R-:W-:-:S04]  /*0110*/  FADD R11, R4, R5 ;  /* 0x00000005040b7221 */ /* 0x004fc80000000000 */
[----:B------:R-:W-:-:S04]  /*0120*/  FADD R10, R6, R11 ;  /* 0x0000000b060a7221 */ /* 0x000fc80000000000 */
[----:B------:R-:W-:-:S05]  /*0130*/  FADD R10, R7, R10 ;  /* 0x0000000a070a7221 */ /* 0x000fca0000000000 */
[----:B------:R-:W1:Y:S02]  /*0140*/  SHFL.BFLY PT, R11, R10, 0x10, 0x1f ;  /* 0x0e001f000a0b7f89 */ /* 0x000e6400000e0000 */
[----:B-1----:R-:W-:Y:S01]  /*0150*/  FADD R11, R10, R11 ;  /* 0x0000000b0a0b7221 */ /* 0x002fe20000000000 */
[----:B------:R-:W-:-:S04]  /*0160*/  SHF.R.U32.HI R10, RZ, 0x3, R12 ;  /* 0x00000003ff0a7819 */ /* 0x000fc8000001160c */
[----:B------:R-:W1:Y:S01]  /*0170*/  SHFL.BFLY PT, R14, R11, 0x8, 0x1f ;  /* 0x0d001f000b0e7f89 */ /* 0x000e6200000e0000 */
[----:B------:R-:W-:Y:S01]  /*0180*/  LOP3.LUT R10, R10, 0x1c, RZ, 0xc0, !PT ;  /* 0x0000001c0a0a7812 */ /* 0x000fe200078ec0ff */
[----:B-1----:R-:W-:-:S05]  /*0190*/  FADD R14, R11, R14 ;  /* 0x0000000e0b0e7221 */ /* 0x002fca0000000000 */
[----:B------:R-:W1:Y:S02]  /*01a0*/  SHFL.BFLY PT, R13, R14, 0x4, 0x1f ;  /* 0x0c801f000e0d7f89 */ /* 0x000e6400000e0000 */
[----:B-1----:R-:W-:-:S05]  /*01b0*/  FADD R13, R14, R13 ;  /* 0x0000000d0e0d7221 */ /* 0x002fca0000000000 */
[----:B------:R-:W1:Y:S02]  /*01c0*/  SHFL.BFLY PT, R16, R13, 0x2, 0x1f ;  /* 0x0c401f000d107f89 */ /* 0x000e6400000e0000 */
[----:B-1----:R-:W-:-:S05]  /*01d0*/  FADD R16, R13, R16 ;  /* 0x000000100d107221 */ /* 0x002fca0000000000 */
[----:B------:R-:W1:Y:S02]  /*01e0*/  SHFL.BFLY PT, R15, R16, 0x1, 0x1f ;  /* 0x0c201f00100f7f89 */ /* 0x000e6400000e0000 */
[----:B-1----:R-:W-:-:S05]  /*01f0*/  FADD R15, R16, R15 ;  /* 0x0000000f100f7221 */ /* 0x002fca0000000000 */
[----:B------:R-:W-:Y:S01]  /*0200*/  @!P1 STS [R10+UR4], R15 ;  /* 0x0000000f0a009988 */ /* 0x000fe20008000804 */
[----:B------:R-:W-:Y:S06]  /*0210*/  BAR.SYNC.DEFER_BLOCKING 0x0 ;  /* 0x0000000000007b1d */ /* 0x000fec0000010000 */
[----:B------:R-:W1:Y:S04]  /*0220*/  @!P2 LDS R9, [R3+UR4] ;  /* 0x000000040309a984 */ /* 0x000e680008000800 */
[----:B-1----:R-:W1:Y:S02]  /*0230*/  SHFL.BFLY PT, R14, R9, 0x4, 0x1f ;  /* 0x0c801f00090e7f89 */ /* 0x002e6400000e0000 */
[----:B-1----:R-:W-:-:S05]  /*0240*/  FADD R14, R9, R14 ;  /* 0x0000000e090e7221 */ /* 0x002fca0000000000 */
[----:B------:R-:W1:Y:S02]  /*0250*/  SHFL.BFLY PT, R11, R14, 0x2, 0x1f ;  /* 0x0c401f000e0b7f89 */ /* 0x000e6400000e0000 */
[----:B-1----:R-:W-:-:S05]  /*0260*/  FADD R11, R14, R11 ;  /* 0x0000000b0e0b7221 */ /* 0x002fca0000000000 */
[----:B------:R-:W1:Y:S02]  /*0270*/  SHFL.BFLY PT, R16, R11, 0x1, 0x1f ;  /* 0x0c201f000b107f89 */ /* 0x000e6400000e0000 */
[----:B-1----:R-:W-:-:S05]  /*0280*/  FADD R16, R11, R16 ;  /* 0x000000100b107221 */ /* 0x002fca0000000000 */
[----:B------:R-:W-:Y:S01]  /*0290*/  @P0 STS [R3+UR4], R16 ;  /* 0x0000001003000988 */ /* 0x000fe20008000804 */
[----:B------:R-:W-:Y:S06]  /*02a0*/  BAR.SYNC.DEFER_BLOCKING 0x0 ;  /* 0x0000000000007b1d */ /* 0x000fec0000010000 */
[----:B------:R-:W1:Y:S02]  /*02b0*/  LDS R13, [UR4] ;  /* 0x00000004ff0d7984 */ /* 0x000e640008000800 */
[----:B-1----:R-:W-:-:S04]  /*02c0*/  FADD R18, RZ, R13 ;  /* 0x0000000dff127221 */ /* 0x002fc80000000000 */
[C---:B------:R-:W-:Y:S01]  /*02d0*/  FFMA R5, R18.reuse, -0.0009765625, R5 ;  /* 0xba80000012057823 */ /* 0x040fe20000000005 */
[C---:B------:R-:W-:Y:S01]  /*02e0*/  FFMA R4, R18.reuse, -0.0009765625, R4 ;  /* 0xba80000012047823 */ /* 0x040fe20000000004 */
[C---:B------:R-:W-:Y:S01]  /*02f0*/  FFMA R6, R18.reuse, -0.0009765625, R6 ;  /* 0xba80000012067823 */ /* 0x040fe20000000006 */
[----:B------:R-:W-:Y:S01]  /*0300*/  FFMA R7, R18, -0.0009765625, R7 ;  /* 0xba80000012077823 */ /* 0x000fe20000000007 */
[----:B------:R-:W-:-:S04]  /*0310*/  FMUL R9, R5, R5 ;  /* 0x0000000505097220 */ /* 0x000fc80000400000 */
[----:B------:R-:W-:-:S04]  /*0320*/  FFMA R9, R4, R4, R9 ;  /* 0x0000000404097223 */ /* 0x000fc80000000009 */
[----:B------:R-:W-:-:S04]  /*0330*/  FFMA R14, R6, R6, R9 ;  /* 0x00000006060e7223 */ /* 0x000fc80000000009 */
[----:B------:R-:W-:-:S05]  /*0340*/  FFMA R14, R7, R7, R14 ;  /* 0x00000007070e7223 */ /* 0x000fca000000000e */
[----:B------:R-:W1:Y:S02]  /*0350*/  SHFL.BFLY PT, R9, R14, 0x10, 0x1f ;  /* 0x0e001f000e097f89 */ /* 0x000e6400000e0000 */
[----:B-1----:R-:W-:-:S05]  /*0360*/  FADD R9, R14, R9 ;  /* 0x000000090e097221 */ /* 0x002fca0000000000 */
[----:B------:R-:W1:Y:S02]  /*0370*/  SHFL.BFLY PT, R16, R9, 0x8, 0x1f ;  /* 0x0d001f0009107f89 */ /* 0x000e6400000e0000 */
[----:B-1----:R-:W-:-:S05]  /*0380*/  FADD R16, R9, R16 ;  /* 0x0000001009107221 */ /* 0x002fca0000000000 */
[----:B------:R-:W1:Y:S02]  /*0390*/  SHFL.BFLY PT, R11, R16, 0x4, 0x1f ;  /* 0x0c801f00100b7f89 */ /* 0x000e6400000e0000 */
[----:B-1----:R-:W-:-:S05]  /*03a0*/  FADD R11, R16, R11 ;  /* 0x0000000b100b7221 */ /* 0x002fca0000000000 */
[----:B------:R-:W1:Y:S02]  /*03b0*/  SHFL.BFLY PT, R18, R11, 0x2, 0x1f ;  /* 0x0c401f000b127f89 */ /* 0x000e6400000e0000 */
[----:B-1----:R-:W-:-:S05]  /*03c0*/  FADD R18, R11, R18 ;  /* 0x000000120b127221 */ /* 0x002fca0000000000 */
[----:B------:R-:W1:Y:S02]  /*03d0*/  SHFL.BFLY PT, R13, R18, 0x1, 0x1f ;  /* 0x0c201f00120d7f89 */ /* 0x000e6400000e0000 */
[----:B-1----:R-:W-:Y:S01]  /*03e0*/  FADD R13, R18, R13 ;  /* 0x0000000d120d7221 */ /* 0x002fe20000000000 */
[----:B------:R-:W-:Y:S06]  /*03f0*/  BAR.SYNC.DEFER_BLOCKING 0x0 ;  /* 0x0000000000007b1d */ /* 0x000fec0000010000 */
[----:B------:R1:W-:Y:S02]  /*0400*/  @!P1 STS [R10+UR4], R13 ;  /* 0x0000000d0a009988 */ /* 0x0003e40008000804 */
[----:B------:R-:W-:Y:S01]  /*0410*/  BAR.SYNC.DEFER_BLOCKING 0x0 ;  /* 0x0000000000007b1d */ /* 0x000fe20000010000 */
[----:B-1----:R-:W-:-:S05]  /*0420*/  HFMA2.MMA R13, -RZ, RZ, 0.8125, 0 ;  /* 0x3a800000ff0d7435 */ /* 0x002fca00000001ff */
[----:B------:R-:W1:Y:S01]  /*0430*/  @!P2 LDS R8, [R3+UR4] ;  /* 0x000000040308a984 */ /* 0x000e620008000800 */
[----:B------:R-:W-:-:S03]  /*0440*/  LOP3.LUT P2, RZ, R12, 0xff, RZ, 0xc0, !PT ;  /* 0x000000ff0cff7812 */ /* 0x000fc6000784c0ff */
[----:B-1----:R-:W1:Y:S02]  /*0450*/  SHFL.BFLY PT, R9, R8, 0x4, 0x1f ;  /* 0x0c801f0008097f89 */ /* 0x002e6400000e0000 */
[----:B-1----:R-:W-:-:S05]  /*0460*/  FADD R9, R8, R9 ;  /* 0x0000000908097221 */ /* 0x002fca0000000000 */
[----:B------:R-:W1:Y:S02]  /*0470*/  SHFL.BFLY PT, R14, R9, 0x2, 0x1f ;  /* 0x0c401f00090e7f89 */ /* 0x000e6400000e0000 */
[----:B-1----:R-:W-:Y:S02]  /*0480*/  FADD R14, R9, R14 ;  /* 0x0000000e090e7221 */ /* 0x002fe40000000000 */
[----:B------:R-:W1:Y:S03]  /*0490*/  LDC.64 R8, c[0x0][0x210] ;  /* 0x00008400ff087b82 */ /* 0x000e660000000a00 */
[----:B------:R-:W2:Y:S02]  /*04a0*/  SHFL.BFLY PT, R11, R14, 0x1, 0x1f ;  /* 0x0c201f000e0b7f89 */ /* 0x000ea400000e0000 */
[----:B--2---:R-:W-:-:S05]  /*04b0*/  FADD R16, R14, R11 ;  /* 0x0000000b0e107221 */ /* 0x004fca0000000000 */
[----:B------:R1:W-:Y:S01]  /*04c0*/  @P0 STS [R3+UR4], R16 ;  /* 0x0000001003000988 */ /* 0x0003e20008000804 */
[----:B------:R-:W-:Y:S01]  /*04d0*/  BAR.SYNC.DEFER_BLOCKING 0x0 ;  /* 0x0000000000007b1d */ /* 0x000fe20000010000 */
[----:B-1----:R-:W-:-:S05]  /*04e0*/  IMAD.WIDE R2, R2, 0x4, R8 ;  /* 0x0000000402027825 */ /* 0x002fca00078e0208 */
[----:B------:R-:W1:Y:S02]  /*04f0*/  LDS R10, [UR4] ;  /* 0x00000004ff0a7984 */ /* 0x000e640008000800 */
[----:B-1----:R-:W-:-:S04]  /*0500*/  FADD R10, RZ, R10 ;  /* 0x0000000aff0a7221 */ /* 0x002fc80000000000 */
[----:B------:R-:W-:Y:S02]  /*0510*/  FFMA R13, R10, R13, 1.00000001335143196e-10 ;  /* 0x2edbe6ff0a0d7423 */ /* 0x000fe4000000000d */
[----:B------:R-:W1:Y:S04]  /*0520*/  LDC.64 R10, c[0x0][0x220] ;  /* 0x00008800ff0a7b82 */ /* 0x000e680000000a00 */
[----:B------:R-:W2:Y:S04]  /*0530*/  MUFU.SQRT R13, R13 ;  /* 0x0000000d000d7308 */ /* 0x000ea80000002000 */
[----:B------:R-:W-:Y:S01]  /*0540*/  BAR.SYNC.DEFER_BLOCKING 0x0 ;  /* 0x0000000000007b1d */ /* 0x000fe20000010000 */
[C---:B--2---:R-:W-:Y:S01]  /*0550*/  FSETP.GEU.AND P1, PT, R13.reuse, 1.175494350822287508e-38, PT ;  /* 0x008000000d00780b */ /* 0x044fe20003f2e000 */
[C---:B------:R-:W-:Y:S01]  /*0560*/  FMUL R14, R13.reuse, 0.25 ;  /* 0x3e8000000d0e7820 */ /* 0x040fe20000400000 */
[----:B------:R-:W-:Y:S01]  /*0570*/  FSETP.GT.AND P0, PT, R13, 8.50705917302346158658e+37, PT ;  /* 0x7e8000000d00780b */ /* 0x000fe20003f04000 */
[----:B-1----:R-:W-:-:S03]  /*0580*/  IMAD.WIDE R8, R0, 0x4, R10 ;  /* 0x0000000400087825 */ /* 0x002fc600078e020a */
[----:B------:R-:W-:Y:S01]  /*0590*/  FSEL R14, R14, R13, P0 ;  /* 0x0000000d0e0e7208 */ /* 0x000fe20000000000 */
[----:B------:R-:W-:Y:S06]  /*05a0*/  @!P2 STG.E desc[UR6][R2.64], R13 ;  /* 0x0000000d0200a986 */ /* 0x000fec000c101906 */
[----:B------:R-:W-:Y:S02]  /*05b0*/  @!P1 FMUL R14, R14, 16777216 ;  /* 0x4b8000000e0e9820 */ /* 0x000fe40000400000 */
[----:B------:R-:W-:Y:S01]  /*05c0*/  @P0 FMUL R4, R4, 0.25 ;  /* 0x3e80000004040820 */ /* 0x000fe20000400000 */
[----:B------:R-:W-:Y:S01]  /*05d0*/  @P0 FMUL R5, R5, 0.25 ;  /* 0x3e80000005050820 */ /* 0x000fe20000400000 */
[----:B------:R-:W-:Y:S01]  /*05e0*/  @P0 FMUL R6, R6, 0.25 ;  /* 0x3e80000006060820 */ /* 0x000fe20000400000 */
[----:B------:R-:W-:Y:S01]  /*05f0*/  @P0 FMUL R7, R7, 0.25 ;  /* 0x3e80000007070820 */ /* 0x000fe20000400000 */
[----:B------:R-:W1:Y:S01]  /*0600*/  MUFU.RCP R14, R14 ;  /* 0x0000000e000e7308 */ /* 0x000e620000001000 */
[----:B------:R-:W-:Y:S01]  /*0610*/  @!P1 FMUL R4, R4, 16777216 ;  /* 0x4b80000004049820 */ /* 0x000fe20000400000 */
[----:B------:R-:W-:Y:S01]  /*0620*/  @!P1 FMUL R5, R5, 16777216 ;  /* 0x4b80000005059820 */ /* 0x000fe20000400000 */
[----:B------:R-:W-:Y:S01]  /*0630*/  @!P1 FMUL R6, R6, 16777216 ;  /* 0x4b80000006069820 */ /* 0x000fe20000400000 */
[----:B------:R-:W-:Y:S01]  /*0640*/  @!P1 FMUL R7, R7, 16777216 ;  /* 0x4b80000007079820 */ /* 0x000fe20000400000 */
[C---:B-1----:R-:W-:Y:S01]  /*0650*/  FMUL R4, R14.reuse, R4 ;  /* 0x000000040e047220 */ /* 0x042fe20000400000 */
[C---:B------:R-:W-:Y:S01]  /*0660*/  FMUL R5, R14.reuse, R5 ;  /* 0x000000050e057220 */ /* 0x040fe20000400000 */
[C---:B------:R-:W-:Y:S01]  /*0670*/  FMUL R6, R14.reuse, R6 ;  /* 0x000000060e067220 */ /* 0x040fe20000400000 */
[----:B------:R-:W-:-:S05]  /*0680*/  FMUL R7, R14, R7 ;  /* 0x000000070e077220 */ /* 0x000fca0000400000 */
[----:B------:R-:W-:Y:S01]  /*0690*/  STG.E.128 desc[UR6][R8.64], R4 ;  /* 0x0000000408007986 */ /* 0x000fe2000c101d06 */
[----:B------:R-:W-:Y:S05]  /*06a0*/  EXIT ;  /* 0x000000000000794d */ /* 0x000fea0003800000 */
.L_x_0:
[----:B------:R-:W-:-:S00]  /*06b0*/  BRA `(.L_x_0) ;  /* 0xfffffffc00fc7947 */ /* 0x000fc0000383ffff */
[----:B------:R-:W-:-:S00]  /*06c0*/  NOP ;  /* 0x0000000000007918 */ /* 0x000fc00000000000 */
        /* <DEDUP_REMOVED lines=11> */
.L_x_1:


//--------------------- .nv.global.init           --------------------------
	.section	.nv.global.init,"aw",@progbits
.nv.global.init:
	.type		_$_str,@object
	.size		_$_str,(_$_str_$_2 - _$_str)
_$_str:
        /*0000*/ 	.byte	0x5f, 0x5f, 0x43, 0x55, 0x44, 0x41, 0x5f, 0x46, 0x54, 0x5a, 0x00
	.type		_$_str_$_2,@object
	.size		_$_str_$_2,(.L_1 - _$_str_$_2)
_$_str_$_2:
        /*000b*/ 	.byte	0x5f, 0x5f, 0x43, 0x55, 0x44, 0x41, 0x5f, 0x50, 0x52, 0x45, 0x43, 0x5f, 0x53, 0x51, 0x52, 0x54
        /*001b*/ 	.byte	0x00
.L_1:


//--------------------- .nv.shared.triton_per_fused_add_div_sqrt_sub_var_mean_18 --------------------------
	.section	.nv.shared.triton_per_fused_add_div_sqrt_sub_var_mean_18,"aw",@nobits
	.sectionflags	@""
	.align	16
	.zero		1024


//--------------------- .nv.constant0.triton_per_fused_add_div_sqrt_sub_var_mean_18 --------------------------
	.section	.nv.constant0.triton_per_fused_add_div_sqrt_sub_var_mean_18,"a",@progbits
	.sectionflags	@""
	.align	4
.nv.constant0.triton_per_fused_add_div_sqrt_sub_var_mean_18:
	.zero		560
